	.headerflags	@"EF_CUDA_TEXMODE_UNIFIED EF_CUDA_64BIT_ADDRESS EF_CUDA_SM86 EF_CUDA_VIRTUAL_SM(EF_CUDA_SM86)"
	.elftype	@"ET_EXEC"


//--------------------- .nv.info                  --------------------------
	.section	.nv.info,"",@"SHT_CUDA_INFO"
	.align	4


	//----- nvinfo : EIATTR_REGCOUNT
	.align		4
        /*0000*/ 	.byte	0x04, 0x2f
        /*0002*/ 	.short	(.L_2 - .L_1)
	.align		4
.L_1:
        /*0004*/ 	.word	index@(triton_poi_fused_add_mul_pow_tanh_4)
        /*0008*/ 	.word	0x0000001e


	//----- nvinfo : EIATTR_MIN_STACK_SIZE
	.align		4
.L_2:
        /*000c*/ 	.byte	0x04, 0x12
        /*000e*/ 	.short	(.L_4 - .L_3)
	.align		4
.L_3:
        /*0010*/ 	.word	index@(triton_poi_fused_add_mul_pow_tanh_4)
        /*0014*/ 	.word	0x00000000


	//----- nvinfo : EIATTR_FRAME_SIZE
	.align		4
.L_4:
        /*0018*/ 	.byte	0x04, 0x11
        /*001a*/ 	.short	(.L_6 - .L_5)
	.align		4
.L_5:
        /*001c*/ 	.word	index@(triton_poi_fused_add_mul_pow_tanh_4)
        /*0020*/ 	.word	0x00000000


	//----- nvinfo : EIATTR_MIN_STACK_SIZE
	.align		4
.L_6:
        /*0024*/ 	.byte	0x04, 0x12
        /*0026*/ 	.short	(.L_8 - .L_7)
	.align		4
.L_7:
        /*0028*/ 	.word	index@(triton_poi_fused_add_mul_pow_tanh_4)
        /*002c*/ 	.word	0x00000000
.L_8:


//--------------------- .nv.info.triton_poi_fused_add_mul_pow_tanh_4 --------------------------
	.section	.nv.info.triton_poi_fused_add_mul_pow_tanh_4,"",@"SHT_CUDA_INFO"
	.sectionflags	@""
	.align	4


	//----- nvinfo : EIATTR_CUDA_API_VERSION
	.align		4
        /*0000*/ 	.byte	0x04, 0x37
        /*0002*/ 	.short	(.L_10 - .L_9)
.L_9:
        /*0004*/ 	.word	0x0000007c


	//----- nvinfo : EIATTR_SW2861232_WAR
	.align		4
.L_10:
        /*0008*/ 	.byte	0x01, 0x35
	.zero		2


	//----- nvinfo : EIATTR_PARAM_CBANK
	.align		4
        /*000c*/ 	.byte	0x04, 0x0a
        /*000e*/ 	.short	(.L_12 - .L_11)
	.align		4
.L_11:
        /*0010*/ 	.word	index@(.nv.constant0.triton_poi_fused_add_mul_pow_tanh_4)
        /*0014*/ 	.short	0x0160
        /*0016*/ 	.short	0x0020


	//----- nvinfo : EIATTR_CBANK_PARAM_SIZE
	.align		4
.L_12:
        /*0018*/ 	.byte	0x03, 0x19
        /*001a*/ 	.short	0x0020


	//----- nvinfo : EIATTR_KPARAM_INFO
	.align		4
        /*001c*/ 	.byte	0x04, 0x17
        /*001e*/ 	.short	(.L_14 - .L_13)
.L_13:
        /*0020*/ 	.word	0x00000000
        /*0024*/ 	.short	0x0003
        /*0026*/ 	.short	0x0018
        /*0028*/ 	.byte	0x00, 0xf4, 0x21, 0x00


	//----- nvinfo : EIATTR_KPARAM_INFO
	.align		4
.L_14:
        /*002c*/ 	.byte	0x04, 0x17
        /*002e*/ 	.short	(.L_16 - .L_15)
.L_15:
        /*0030*/ 	.word	0x00000000
        /*0034*/ 	.short	0x0002
        /*0036*/ 	.short	0x0010
        /*0038*/ 	.byte	0x00, 0xf0, 0x11, 0x00


	//----- nvinfo : EIATTR_KPARAM_INFO
	.align		4
.L_16:
        /*003c*/ 	.byte	0x04, 0x17
        /*003e*/ 	.short	(.L_18 - .L_17)
.L_17:
        /*0040*/ 	.word	0x00000000
        /*0044*/ 	.short	0x0001
        /*0046*/ 	.short	0x0008
        /*0048*/ 	.byte	0x00, 0xf4, 0x21, 0x00


	//----- nvinfo : EIATTR_KPARAM_INFO
	.align		4
.L_18:
        /*004c*/ 	.byte	0x04, 0x17
        /*004e*/ 	.short	(.L_20 - .L_19)
.L_19:
        /*0050*/ 	.word	0x00000000
        /*0054*/ 	.short	0x0000
        /*0056*/ 	.short	0x0000
        /*0058*/ 	.byte	0x00, 0xf4, 0x21, 0x00


	//----- nvinfo : EIATTR_MAXREG_COUNT
	.align		4
.L_20:
        /*005c*/ 	.byte	0x03, 0x1b
        /*005e*/ 	.short	0x00ff


	//----- nvinfo : EIATTR_EXIT_INSTR_OFFSETS
	.align		4
        /*0060*/ 	.byte	0x04, 0x1c
        /*0062*/ 	.short	(.L_22 - .L_21)


	//   ....[0]....
.L_21:
        /*0064*/ 	.word	0x00001150


	//----- nvinfo : EIATTR_REQNTID
	.align		4
.L_22:
        /*0068*/ 	.byte	0x04, 0x10
        /*006a*/ 	.short	(.L_24 - .L_23)
.L_23:
        /*006c*/ 	.word	0x00000080
        /*0070*/ 	.word	0x00000001
        /*0074*/ 	.word	0x00000001


	//----- nvinfo : EIATTR_CRS_STACK_SIZE
	.align		4
.L_24:
        /*0078*/ 	.byte	0x04, 0x1e
        /*007a*/ 	.short	(.L_26 - .L_25)
.L_25:
        /*007c*/ 	.word	0x00000000
.L_26:


//--------------------- .nv.callgraph             --------------------------
	.section	.nv.callgraph,"",@"SHT_CUDA_CALLGRAPH"
	.align	4
	.sectionentsize	8
	.align		4
        /*0000*/ 	.word	0x00000000
	.align		4
        /*0004*/ 	.word	0xffffffff
	.align		4
        /*0008*/ 	.word	0x00000000
	.align		4
        /*000c*/ 	.word	0xfffffffe
	.align		4
        /*0010*/ 	.word	0x00000000
	.align		4
        /*0014*/ 	.word	0xfffffffd
	.align		4
        /*0018*/ 	.word	0x00000000
	.align		4
        /*001c*/ 	.word	0xfffffffc


//--------------------- .nv.rel.action            --------------------------
	.section	.nv.rel.action,"",@"SHT_CUDA_RELOCINFO"
	.align	8
	.sectionentsize	8
        /*0000*/ 	.byte	0x73, 0x00, 0x00, 0x00, 0x00, 0x00, 0x00, 0x00, 0x00, 0x00, 0x00, 0x11, 0x25, 0x00, 0x05, 0x36


//--------------------- .nv.constant4             --------------------------
	.section	.nv.constant4,"a",@progbits
	.align	8
	.align		8
.nv.constant4:
        /*0000*/ 	.dword	_$_str


//--------------------- .nv.constant0.triton_poi_fused_add_mul_pow_tanh_4 --------------------------
	.section	.nv.constant0.triton_poi_fused_add_mul_pow_tanh_4,"a",@progbits
	.sectionflags	@""
	.align	4
.nv.constant0.triton_poi_fused_add_mul_pow_tanh_4:
	.zero		384


//--------------------- .text.triton_poi_fused_add_mul_pow_tanh_4 --------------------------
	.section	.text.triton_poi_fused_add_mul_pow_tanh_4,"ax",@progbits
	.sectioninfo	@"SHI_REGISTERS=30"
	.align	128
        .global         triton_poi_fused_add_mul_pow_tanh_4
        .type           triton_poi_fused_add_mul_pow_tanh_4,@function
        .size           triton_poi_fused_add_mul_pow_tanh_4,(.L_x_22 - triton_poi_fused_add_mul_pow_tanh_4)
        .other          triton_poi_fused_add_mul_pow_tanh_4,@"STO_CUDA_ENTRY STV_DEFAULT"
triton_poi_fused_add_mul_pow_tanh_4:
.text.triton_poi_fused_add_mul_pow_tanh_4:
[----:B------:R-:W-:Y:S02]  /*0000*/  MOV R1, c[0x0][0x28] ;  /* 0x00000a0000017a02 */ /* 0x000fe40000000f00 */
[----:B------:R-:W0:Y:S01]  /*0010*/  S2R R0, SR_TID.X ;  /* 0x0000000000007919 */ /* 0x000e220000002100 */
[----:B------:R-:W-:Y:S01]  /*0020*/  MOV R5, 0x2 ;  /* 0x0000000200057802 */ /* 0x000fe20000000f00 */
[----:B------:R-:W-:Y:S02]  /*0030*/  ULDC.64 UR4, c[0x0][0x118] ;  /* 0x0000460000047ab9 */ /* 0x000fe40000000a00 */
[----:B------:R-:W1:Y:S01]  /*0040*/  S2R R3, SR_CTAID.X ;  /* 0x0000000000037919 */ /* 0x000e620000002500 */
[----:B0-----:R-:W-:-:S04]  /*0050*/  SHF.L.U32 R0, R0, 0x3, RZ ;  /* 0x0000000300007819 */ /* 0x001fc800000006ff */
[----:B------:R-:W-:-:S04]  /*0060*/  LOP3.LUT R0, R0, 0x3f8, RZ, 0xc0, !PT ;  /* 0x000003f800007812 */ /* 0x000fc800078ec0ff */
[----:B-1----:R-:W-:-:S05]  /*0070*/  LEA R0, R3, R0, 0xa ;  /* 0x0000000003007211 */ /* 0x002fca00078e50ff */
[----:B------:R-:W-:-:S05]  /*0080*/  IMAD.WIDE R2, R0, R5, c[0x0][0x160] ;  /* 0x0000580000027625 */ /* 0x000fca00078e0205 */
[----:B------:R-:W2:Y:S01]  /*0090*/  LDG.E.128 R8, [R2.64] ;  /* 0x0000000402087981 */ /* 0x000ea2000c1e1d00 */
[----:B------:R-:W-:-:S06]  /*00a0*/  IMAD.WIDE R4, R0, R5, c[0x0][0x168] ;  /* 0x00005a0000047625 */ /* 0x000fcc00078e0205 */
[----:B------:R-:W5:Y:S01]  /*00b0*/  LDG.E.128 R4, [R4.64] ;  /* 0x0000000404047981 */ /* 0x000f62000c1e1d00 */
[----:B------:R-:W-:Y:S01]  /*00c0*/  BSSY B0, `(.L_x_0) ;  /* 0x0000044000007945 */ /* 0x000fe20003800000 */
[C---:B--2---:R-:W-:Y:S02]  /*00d0*/  SHF.L.U32 R12, R8.reuse, 0x10, RZ ;  /* 0x00000010080c7819 */ /* 0x044fe400000006ff */
[----:B------:R-:W-:Y:S02]  /*00e0*/  PRMT R8, R8, 0x7632, R8 ;  /* 0x0000763208087816 */ /* 0x000fe40000000008 */
[C---:B------:R-:W-:Y:S01]  /*00f0*/  PRMT R14, R9.reuse, 0x7632, R14 ;  /* 0x00007632090e7816 */ /* 0x040fe2000000000e */
[----:B------:R-:W-:Y:S01]  /*0100*/  FMUL R13, R12, R12 ;  /* 0x0000000c0c0d7220 */ /* 0x000fe20000400000 */
[----:B------:R-:W-:Y:S02]  /*0110*/  SHF.L.U32 R8, R8, 0x10, RZ ;  /* 0x0000001008087819 */ /* 0x000fe400000006ff */
[----:B------:R-:W-:Y:S01]  /*0120*/  SHF.L.U32 R9, R9, 0x10, RZ ;  /* 0x0000001009097819 */ /* 0x000fe200000006ff */
[----:B------:R-:W-:Y:S01]  /*0130*/  FMUL R13, R12, R13 ;  /* 0x0000000d0c0d7220 */ /* 0x000fe20000400000 */
[----:B------:R-:W-:-:S02]  /*0140*/  PRMT R18, R10, 0x7632, R18 ;  /* 0x000076320a127816 */ /* 0x000fc40000000012 */
[----:B------:R-:W-:Y:S01]  /*0150*/  SHF.L.U32 R14, R14, 0x10, RZ ;  /* 0x000000100e0e7819 */ /* 0x000fe200000006ff */
[----:B------:R-:W-:-:S04]  /*0160*/  FFMA R13, R13, 0.044714998453855514526, R12 ;  /* 0x3d3727130d0d7823 */ /* 0x000fc8000000000c */
[----:B------:R-:W-:-:S04]  /*0170*/  FMUL R15, R13, 0.79788458347320556641 ;  /* 0x3f4c422a0d0f7820 */ /* 0x000fc80000400000 */
[----:B------:R-:W-:-:S05]  /*0180*/  FADD.FTZ R0, |R15|, -RZ ;  /* 0x800000ff0f007221 */ /* 0x000fca0000010200 */
[----:B------:R-:W-:-:S13]  /*0190*/  FSETP.GE.AND P1, PT, R0, 0.60000002384185791016, PT ;  /* 0x3f19999a0000780b */ /* 0x000fda0003f26000 */
[C---:B------:R-:W-:Y:S01]  /*01a0*/  @P1 FMUL R13, R0.reuse, 2.8853900432586669922 ;  /* 0x4038aa3b000d1820 */ /* 0x040fe20000400000 */
[----:B------:R-:W-:Y:S02]  /*01b0*/  @P1 MOV R17, 0x3f800000 ;  /* 0x3f80000000111802 */ /* 0x000fe40000000f00 */
[----:B------:R-:W-:Y:S01]  /*01c0*/  @P1 FSETP.GE.AND P0, PT, R0, 9.010913848876953125, PT ;  /* 0x41102cb40000180b */ /* 0x000fe20003f06000 */
[----:B------:R-:W-:Y:S01]  /*01d0*/  @!P1 FMUL R0, R15, R15 ;  /* 0x0000000f0f009220 */ /* 0x000fe20000400000 */
[----:B------:R-:W-:Y:S01]  /*01e0*/  @!P1 MOV R19, 0x3c80f082 ;  /* 0x3c80f08200139802 */ /* 0x000fe20000000f00 */
[----:B------:R-:W0:Y:S04]  /*01f0*/  @P1 MUFU.EX2 R13, R13 ;  /* 0x0000000d000d1308 */ /* 0x000e280000000800 */
[----:B------:R-:W-:-:S04]  /*0200*/  @!P1 FFMA.FTZ R19, R0, R19, -0.052303962409496307373 ;  /* 0xbd563cae00139423 */ /* 0x000fc80000010013 */
[----:B------:R-:W-:-:S04]  /*0210*/  @!P1 FFMA.FTZ R19, R0, R19, 0.1331529766321182251 ;  /* 0x3e08594100139423 */ /* 0x000fc80000010013 */
[----:B------:R-:W-:Y:S01]  /*0220*/  @!P1 FFMA.FTZ R19, R0, R19, -0.33332768082618713379 ;  /* 0xbeaaa9ed00139423 */ /* 0x000fe20000010013 */
[----:B0-----:R-:W-:Y:S01]  /*0230*/  @P1 FADD R16, R13, 1 ;  /* 0x3f8000000d101421 */ /* 0x001fe20000000000 */
[----:B------:R-:W-:Y:S02]  /*0240*/  SHF.L.U32 R13, R10, 0x10, RZ ;  /* 0x000000100a0d7819 */ /* 0x000fe400000006ff */
[----:B------:R-:W-:-:S03]  /*0250*/  SHF.L.U32 R10, R11, 0x10, RZ ;  /* 0x000000100b0a7819 */ /* 0x000fc600000006ff */
[----:B------:R-:W0:Y:S02]  /*0260*/  @P1 MUFU.RCP R16, R16 ;  /* 0x0000001000101308 */ /* 0x000e240000001000 */
[----:B0-----:R-:W-:Y:S01]  /*0270*/  @P1 FFMA.FTZ R20, R16, -2, R17 ;  /* 0xc000000010141823 */ /* 0x001fe20000010011 */
[----:B------:R-:W-:-:S04]  /*0280*/  FMUL R17, R8, R8 ;  /* 0x0000000808117220 */ /* 0x000fc80000400000 */
[----:B------:R-:W-:Y:S01]  /*0290*/  FMUL R17, R8, R17 ;  /* 0x0000001108117220 */ /* 0x000fe20000400000 */
[----:B------:R-:W-:-:S03]  /*02a0*/  @P1 FSEL R20, R20, 1, !P0 ;  /* 0x3f80000014141808 */ /* 0x000fc60004000000 */
[----:B------:R-:W-:Y:S01]  /*02b0*/  FFMA R16, R17, 0.044714998453855514526, R8 ;  /* 0x3d37271311107823 */ /* 0x000fe20000000008 */
[----:B------:R-:W-:Y:S02]  /*02c0*/  PRMT R17, R11, 0x7632, R17 ;  /* 0x000076320b117816 */ /* 0x000fe40000000011 */
[--C-:B------:R-:W-:Y:S01]  /*02d0*/  @P1 LOP3.LUT R11, R20, 0x80000000, R15.reuse, 0xf8, !PT ;  /* 0x80000000140b1812 */ /* 0x100fe200078ef80f */
[----:B------:R-:W-:Y:S01]  /*02e0*/  FMUL R16, R16, 0.79788458347320556641 ;  /* 0x3f4c422a10107820 */ /* 0x000fe20000400000 */
[----:B------:R-:W-:Y:S01]  /*02f0*/  @!P1 FFMA.FTZ R20, R0, R19, RZ ;  /* 0x0000001300149223 */ /* 0x000fe200000100ff */
[----:B------:R-:W-:Y:S01]  /*0300*/  FMUL R0, R9, R9 ;  /* 0x0000000909007220 */ /* 0x000fe20000400000 */
[----:B------:R-:W-:Y:S01]  /*0310*/  FMUL R19, R14, R14 ;  /* 0x0000000e0e137220 */ /* 0x000fe20000400000 */
[----:B------:R-:W-:Y:S01]  /*0320*/  FADD.FTZ R25, |R16|, -RZ ;  /* 0x800000ff10197221 */ /* 0x000fe20000010200 */
[----:B------:R-:W-:Y:S01]  /*0330*/  @!P1 FFMA.FTZ R11, R15, R20, R15 ;  /* 0x000000140f0b9223 */ /* 0x000fe2000001000f */
[----:B------:R-:W-:Y:S01]  /*0340*/  FMUL R0, R9, R0 ;  /* 0x0000000009007220 */ /* 0x000fe20000400000 */
[----:B------:R-:W-:Y:S01]  /*0350*/  SHF.L.U32 R15, R18, 0x10, RZ ;  /* 0x00000010120f7819 */ /* 0x000fe200000006ff */
[----:B------:R-:W-:Y:S01]  /*0360*/  FMUL R20, R13, R13 ;  /* 0x0000000d0d147220 */ /* 0x000fe20000400000 */
[----:B------:R-:W-:Y:S01]  /*0370*/  FSETP.GE.AND P0, PT, R25, 0.60000002384185791016, PT ;  /* 0x3f19999a1900780b */ /* 0x000fe20003f06000 */
[----:B------:R-:W-:Y:S01]  /*0380*/  FFMA R0, R0, 0.044714998453855514526, R9 ;  /* 0x3d37271300007823 */ /* 0x000fe20000000009 */
[----:B------:R-:W-:Y:S01]  /*0390*/  FMUL R19, R14, R19 ;  /* 0x000000130e137220 */ /* 0x000fe20000400000 */
[----:B------:R-:W-:Y:S01]  /*03a0*/  FMUL R20, R13, R20 ;  /* 0x000000140d147220 */ /* 0x000fe20000400000 */
[----:B------:R-:W-:Y:S01]  /*03b0*/  FMUL R22, R15, R15 ;  /* 0x0000000f0f167220 */ /* 0x000fe20000400000 */
[----:B------:R-:W-:Y:S01]  /*03c0*/  FMUL R18, R0, 0.79788458347320556641 ;  /* 0x3f4c422a00127820 */ /* 0x000fe20000400000 */
[----:B------:R-:W-:-:S07]  /*03d0*/  FFMA R19, R19, 0.044714998453855514526, R14 ;  /* 0x3d37271313137823 */ /* 0x000fce000000000e */
[----:B------:R-:W-:Y:S05]  /*03e0*/  @!P0 BRA `(.L_x_1) ;  /* 0x000000a000008947 */ /* 0x000fea0003800000 */
[C---:B------:R-:W-:Y:S01]  /*03f0*/  FMUL R0, R25.reuse, 2.8853900432586669922 ;  /* 0x4038aa3b19007820 */ /* 0x040fe20000400000 */
[----:B------:R-:W-:Y:S02]  /*0400*/  MOV R24, 0x3f800000 ;  /* 0x3f80000000187802 */ /* 0x000fe40000000f00 */
[----:B------:R-:W-:-:S03]  /*0410*/  FSETP.GE.AND P0, PT, R25, 9.010913848876953125, PT ;  /* 0x41102cb41900780b */ /* 0x000fc60003f06000 */
[----:B------:R-:W0:Y:S02]  /*0420*/  MUFU.EX2 R0, R0 ;  /* 0x0000000000007308 */ /* 0x000e240000000800 */
[----:B0-----:R-:W-:-:S06]  /*0430*/  FADD R21, R0, 1 ;  /* 0x3f80000000157421 */ /* 0x001fcc0000000000 */
[----:B------:R-:W0:Y:S02]  /*0440*/  MUFU.RCP R21, R21 ;  /* 0x0000001500157308 */ /* 0x000e240000001000 */
[----:B0-----:R-:W-:-:S05]  /*0450*/  FFMA.FTZ R23, R21, -2, R24 ;  /* 0xc000000015177823 */ /* 0x001fca0000010018 */
[----:B------:R-:W-:-:S04]  /*0460*/  FSEL R23, R23, 1, !P0 ;  /* 0x3f80000017177808 */ /* 0x000fc80004000000 */
[----:B------:R-:W-:Y:S01]  /*0470*/  LOP3.LUT R16, R23, 0x80000000, R16, 0xf8, !PT ;  /* 0x8000000017107812 */ /* 0x000fe200078ef810 */
[----:B------:R-:W-:Y:S05]  /*0480*/  BRA `(.L_x_2) ;  /* 0x0000007000007947 */ /* 0x000fea0003800000 */
.L_x_1:
[----:B------:R-:W-:Y:S01]  /*0490*/  MOV R0, 0x3c80f082 ;  /* 0x3c80f08200007802 */ /* 0x000fe20000000f00 */
[----:B------:R-:W-:-:S04]  /*04a0*/  FMUL R21, R16, R16 ;  /* 0x0000001010157220 */ /* 0x000fc80000400000 */
[----:B------:R-:W-:-:S04]  /*04b0*/  FFMA.FTZ R0, R21, R0, -0.052303962409496307373 ;  /* 0xbd563cae15007423 */ /* 0x000fc80000010000 */
[----:B------:R-:W-:-:S04]  /*04c0*/  FFMA.FTZ R0, R21, R0, 0.1331529766321182251 ;  /* 0x3e08594115007423 */ /* 0x000fc80000010000 */
[----:B------:R-:W-:-:S04]  /*04d0*/  FFMA.FTZ R0, R21, R0, -0.33332768082618713379 ;  /* 0xbeaaa9ed15007423 */ /* 0x000fc80000010000 */
[----:B------:R-:W-:-:S04]  /*04e0*/  FFMA.FTZ R21, R21, R0, RZ ;  /* 0x0000000015157223 */ /* 0x000fc800000100ff */
[----:B------:R-:W-:Y:S02]  /*04f0*/  FFMA.FTZ R16, R16, R21, R16 ;  /* 0x0000001510107223 */ /* 0x000fe40000010010 */
.L_x_2:
[----:B------:R-:W-:Y:S05]  /*0500*/  BSYNC B0 ;  /* 0x0000000000007941 */ /* 0x000fea0003800000 */
.L_x_0:
[----:B------:R-:W-:Y:S01]  /*0510*/  FADD.FTZ R25, |R18|, -RZ ;  /* 0x800000ff12197221 */ /* 0x000fe20000010200 */
[----:B------:R-:W-:Y:S01]  /*0520*/  BSSY B0, `(.L_x_3) ;  /* 0x0000019000007945 */ /* 0x000fe20003800000 */
[----:B------:R-:W-:Y:S01]  /*0530*/  SHF.L.U32 R17, R17, 0x10, RZ ;  /* 0x0000001011117819 */ /* 0x000fe200000006ff */
[----:B------:R-:W-:Y:S01]  /*0540*/  FMUL R22, R15, R22 ;  /* 0x000000160f167220 */ /* 0x000fe20000400000 */
[----:B------:R-:W-:Y:S01]  /*0550*/  FFMA R20, R20, 0.044714998453855514526, R13 ;  /* 0x3d37271314147823 */ /* 0x000fe2000000000d */
[----:B------:R-:W-:Y:S01]  /*0560*/  FSETP.GE.AND P0, PT, R25, 0.60000002384185791016, PT ;  /* 0x3f19999a1900780b */ /* 0x000fe20003f06000 */
[----:B------:R-:W-:Y:S01]  /*0570*/  FMUL R19, R19, 0.79788458347320556641 ;  /* 0x3f4c422a13137820 */ /* 0x000fe20000400000 */
[----:B------:R-:W-:-:S11]  /*0580*/  FMUL R21, R10, R10 ;  /* 0x0000000a0a157220 */ /* 0x000fd60000400000 */
        /* <DEDUP_REMOVED lines=11> */
.L_x_4:
[----:B------:R-:W-:Y:S01]  /*0640*/  MOV R0, 0x3c80f082 ;  /* 0x3c80f08200007802 */ /* 0x000fe20000000f00 */
[----:B------:R-:W-:-:S04]  /*0650*/  FMUL R23, R18, R18 ;  /* 0x0000001212177220 */ /* 0x000fc80000400000 */
[----:B------:R-:W-:-:S04]  /*0660*/  FFMA.FTZ R0, R23, R0, -0.052303962409496307373 ;  /* 0xbd563cae17007423 */ /* 0x000fc80000010000 */
[----:B------:R-:W-:-:S04]  /*0670*/  FFMA.FTZ R0, R23, R0, 0.1331529766321182251 ;  /* 0x3e08594117007423 */ /* 0x000fc80000010000 */
[----:B------:R-:W-:-:S04]  /*0680*/  FFMA.FTZ R0, R23, R0, -0.33332768082618713379 ;  /* 0xbeaaa9ed17007423 */ /* 0x000fc80000010000 */
[----:B------:R-:W-:-:S04]  /*0690*/  FFMA.FTZ R23, R23, R0, RZ ;  /* 0x0000000017177223 */ /* 0x000fc800000100ff */
[----:B------:R-:W-:Y:S02]  /*06a0*/  FFMA.FTZ R18, R18, R23, R18 ;  /* 0x0000001712127223 */ /* 0x000fe40000010012 */
.L_x_5:
[----:B------:R-:W-:Y:S05]  /*06b0*/  BSYNC B0 ;  /* 0x0000000000007941 */ /* 0x000fea0003800000 */
.L_x_3:
[----:B------:R-:W-:Y:S01]  /*06c0*/  FADD.FTZ R27, |R19|, -RZ ;  /* 0x800000ff131b7221 */ /* 0x000fe20000010200 */
[----:B------:R-:W-:Y:S01]  /*06d0*/  BSSY B0, `(.L_x_6) ;  /* 0x0000018000007945 */ /* 0x000fe20003800000 */
[----:B------:R-:W-:Y:S01]  /*06e0*/  FMUL R21, R10, R21 ;  /* 0x000000150a157220 */ /* 0x000fe20000400000 */
[----:B------:R-:W-:Y:S01]  /*06f0*/  FFMA R22, R22, 0.044714998453855514526, R15 ;  /* 0x3d37271316167823 */ /* 0x000fe2000000000f */
[----:B------:R-:W-:Y:S01]  /*0700*/  FMUL R20, R20, 0.79788458347320556641 ;  /* 0x3f4c422a14147820 */ /* 0x000fe20000400000 */
[----:B------:R-:W-:Y:S01]  /*0710*/  FSETP.GE.AND P0, PT, R27, 0.60000002384185791016, PT ;  /* 0x3f19999a1b00780b */ /* 0x000fe20003f06000 */
[----:B------:R-:W-:-:S12]  /*0720*/  FMUL R24, R17, R17 ;  /* 0x0000001111187220 */ /* 0x000fd80000400000 */
        /* <DEDUP_REMOVED lines=11> */
.L_x_7:
[----:B------:R-:W-:Y:S01]  /*07e0*/  MOV R0, 0x3c80f082 ;  /* 0x3c80f08200007802 */ /* 0x000fe20000000f00 */
[----:B------:R-:W-:-:S04]  /*07f0*/  FMUL R23, R19, R19 ;  /* 0x0000001313177220 */ /* 0x000fc80000400000 */
[----:B------:R-:W-:-:S04]  /*0800*/  FFMA.FTZ R0, R23, R0, -0.052303962409496307373 ;  /* 0xbd563cae17007423 */ /* 0x000fc80000010000 */
[----:B------:R-:W-:-:S04]  /*0810*/  FFMA.FTZ R0, R23, R0, 0.1331529766321182251 ;  /* 0x3e08594117007423 */ /* 0x000fc80000010000 */
[----:B------:R-:W-:-:S04]  /*0820*/  FFMA.FTZ R0, R23, R0, -0.33332768082618713379 ;  /* 0xbeaaa9ed17007423 */ /* 0x000fc80000010000 */
[----:B------:R-:W-:-:S04]  /*0830*/  FFMA.FTZ R0, R23, R0, RZ ;  /* 0x0000000017007223 */ /* 0x000fc800000100ff */
[----:B------:R-:W-:Y:S02]  /*0840*/  FFMA.FTZ R19, R19, R0, R19 ;  /* 0x0000000013137223 */ /* 0x000fe40000010013 */
.L_x_8:
[----:B------:R-:W-:Y:S05]  /*0850*/  BSYNC B0 ;  /* 0x0000000000007941 */ /* 0x000fea0003800000 */
.L_x_6:
[----:B------:R-:W-:Y:S01]  /*0860*/  FADD.FTZ R26, |R20|, -RZ ;  /* 0x800000ff141a7221 */ /* 0x000fe20000010200 */
[----:B------:R-:W-:Y:S01]  /*0870*/  BSSY B0, `(.L_x_9) ;  /* 0x0000017000007945 */ /* 0x000fe20003800000 */
[----:B------:R-:W-:Y:S01]  /*0880*/  FFMA R23, R21, 0.044714998453855514526, R10 ;  /* 0x3d37271315177823 */ /* 0x000fe2000000000a */
[----:B------:R-:W-:Y:S01]  /*0890*/  FMUL R24, R17, R24 ;  /* 0x0000001811187220 */ /* 0x000fe20000400000 */
[----:B------:R-:W-:Y:S01]  /*08a0*/  FMUL R21, R22, 0.79788458347320556641 ;  /* 0x3f4c422a16157820 */ /* 0x000fe20000400000 */
[----:B------:R-:W-:-:S13]  /*08b0*/  FSETP.GE.AND P0, PT, R26, 0.60000002384185791016, PT ;  /* 0x3f19999a1a00780b */ /* 0x000fda0003f06000 */
        /* <DEDUP_REMOVED lines=11> */
.L_x_10:
[----:B------:R-:W-:Y:S01]  /*0970*/  MOV R0, 0x3c80f082 ;  /* 0x3c80f08200007802 */ /* 0x000fe20000000f00 */
[----:B------:R-:W-:-:S04]  /*0980*/  FMUL R25, R20, R20 ;  /* 0x0000001414197220 */ /* 0x000fc80000400000 */
[----:B------:R-:W-:-:S04]  /*0990*/  FFMA.FTZ R0, R25, R0, -0.052303962409496307373 ;  /* 0xbd563cae19007423 */ /* 0x000fc80000010000 */
[----:B------:R-:W-:-:S04]  /*09a0*/  FFMA.FTZ R0, R25, R0, 0.1331529766321182251 ;  /* 0x3e08594119007423 */ /* 0x000fc80000010000 */
[----:B------:R-:W-:-:S04]  /*09b0*/  FFMA.FTZ R0, R25, R0, -0.33332768082618713379 ;  /* 0xbeaaa9ed19007423 */ /* 0x000fc80000010000 */
[----:B------:R-:W-:-:S04]  /*09c0*/  FFMA.FTZ R25, R25, R0, RZ ;  /* 0x0000000019197223 */ /* 0x000fc800000100ff */
[----:B------:R-:W-:Y:S02]  /*09d0*/  FFMA.FTZ R20, R20, R25, R20 ;  /* 0x0000001914147223 */ /* 0x000fe40000010014 */
.L_x_11:
[----:B------:R-:W-:Y:S05]  /*09e0*/  BSYNC B0 ;  /* 0x0000000000007941 */ /* 0x000fea0003800000 */
.L_x_9:
[----:B------:R-:W-:Y:S01]  /*09f0*/  FADD.FTZ R27, |R21|, -RZ ;  /* 0x800000ff151b7221 */ /* 0x000fe20000010200 */
[----:B------:R-:W-:Y:S01]  /*0a00*/  BSSY B0, `(.L_x_12) ;  /* 0x0000016000007945 */ /* 0x000fe20003800000 */
[----:B------:R-:W-:Y:S01]  /*0a10*/  FFMA R24, R24, 0.044714998453855514526, R17 ;  /* 0x3d37271318187823 */ /* 0x000fe20000000011 */
[----:B------:R-:W-:Y:S02]  /*0a20*/  FMUL R22, R23, 0.79788458347320556641 ;  /* 0x3f4c422a17167820 */ /* 0x000fe40000400000 */
        /* <DEDUP_REMOVED lines=12> */
.L_x_13:
[----:B------:R-:W-:Y:S01]  /*0af0*/  MOV R0, 0x3c80f082 ;  /* 0x3c80f08200007802 */ /* 0x000fe20000000f00 */
[----:B------:R-:W-:-:S04]  /*0b00*/  FMUL R23, R21, R21 ;  /* 0x0000001515177220 */ /* 0x000fc80000400000 */
[----:B------:R-:W-:-:S04]  /*0b10*/  FFMA.FTZ R0, R23, R0, -0.052303962409496307373 ;  /* 0xbd563cae17007423 */ /* 0x000fc80000010000 */
[----:B------:R-:W-:-:S04]  /*0b20*/  FFMA.FTZ R0, R23, R0, 0.1331529766321182251 ;  /* 0x3e08594117007423 */ /* 0x000fc80000010000 */
[----:B------:R-:W-:-:S04]  /*0b30*/  FFMA.FTZ R0, R23, R0, -0.33332768082618713379 ;  /* 0xbeaaa9ed17007423 */ /* 0x000fc80000010000 */
[----:B------:R-:W-:-:S04]  /*0b40*/  FFMA.FTZ R0, R23, R0, RZ ;  /* 0x0000000017007223 */ /* 0x000fc800000100ff */
[----:B------:R-:W-:Y:S02]  /*0b50*/  FFMA.FTZ R21, R21, R0, R21 ;  /* 0x0000000015157223 */ /* 0x000fe40000010015 */
.L_x_14:
[----:B------:R-:W-:Y:S05]  /*0b60*/  BSYNC B0 ;  /* 0x0000000000007941 */ /* 0x000fea0003800000 */
.L_x_12:
[----:B------:R-:W-:Y:S01]  /*0b70*/  FADD.FTZ R26, |R22|, -RZ ;  /* 0x800000ff161a7221 */ /* 0x000fe20000010200 */
[----:B------:R-:W-:Y:S01]  /*0b80*/  BSSY B0, `(.L_x_15) ;  /* 0x0000015000007945 */ /* 0x000fe20003800000 */
[----:B------:R-:W-:-:S03]  /*0b90*/  FMUL R23, R24, 0.79788458347320556641 ;  /* 0x3f4c422a18177820 */ /* 0x000fc60000400000 */
        /* <DEDUP_REMOVED lines=12> */
.L_x_16:
[----:B------:R-:W-:Y:S01]  /*0c60*/  MOV R0, 0x3c80f082 ;  /* 0x3c80f08200007802 */ /* 0x000fe20000000f00 */
[----:B------:R-:W-:-:S04]  /*0c70*/  FMUL R25, R22, R22 ;  /* 0x0000001616197220 */ /* 0x000fc80000400000 */
[----:B------:R-:W-:-:S04]  /*0c80*/  FFMA.FTZ R0, R25, R0, -0.052303962409496307373 ;  /* 0xbd563cae19007423 */ /* 0x000fc80000010000 */
[----:B------:R-:W-:-:S04]  /*0c90*/  FFMA.FTZ R0, R25, R0, 0.1331529766321182251 ;  /* 0x3e08594119007423 */ /* 0x000fc80000010000 */
[----:B------:R-:W-:-:S04]  /*0ca0*/  FFMA.FTZ R0, R25, R0, -0.33332768082618713379 ;  /* 0xbeaaa9ed19007423 */ /* 0x000fc80000010000 */
[----:B------:R-:W-:-:S04]  /*0cb0*/  FFMA.FTZ R25, R25, R0, RZ ;  /* 0x0000000019197223 */ /* 0x000fc800000100ff */
[----:B------:R-:W-:Y:S02]  /*0cc0*/  FFMA.FTZ R22, R22, R25, R22 ;  /* 0x0000001916167223 */ /* 0x000fe40000010016 */
.L_x_17:
[----:B------:R-:W-:Y:S05]  /*0cd0*/  BSYNC B0 ;  /* 0x0000000000007941 */ /* 0x000fea0003800000 */
.L_x_15:
[----:B------:R-:W-:Y:S01]  /*0ce0*/  FADD.FTZ R26, |R23|, -RZ ;  /* 0x800000ff171a7221 */ /* 0x000fe20000010200 */
[----:B------:R-:W-:Y:S04]  /*0cf0*/  BSSY B0, `(.L_x_18) ;  /* 0x0000014000007945 */ /* 0x000fe80003800000 */
        /* <DEDUP_REMOVED lines=12> */
.L_x_19:
[----:B------:R-:W-:Y:S01]  /*0dc0*/  MOV R0, 0x3c80f082 ;  /* 0x3c80f08200007802 */ /* 0x000fe20000000f00 */
[----:B------:R-:W-:-:S04]  /*0dd0*/  FMUL R25, R23, R23 ;  /* 0x0000001717197220 */ /* 0x000fc80000400000 */
[----:B------:R-:W-:-:S04]  /*0de0*/  FFMA.FTZ R0, R25, R0, -0.052303962409496307373 ;  /* 0xbd563cae19007423 */ /* 0x000fc80000010000 */
[----:B------:R-:W-:-:S04]  /*0df0*/  FFMA.FTZ R0, R25, R0, 0.1331529766321182251 ;  /* 0x3e08594119007423 */ /* 0x000fc80000010000 */
[----:B------:R-:W-:-:S04]  /*0e00*/  FFMA.FTZ R0, R25, R0, -0.33332768082618713379 ;  /* 0xbeaaa9ed19007423 */ /* 0x000fc80000010000 */
[----:B------:R-:W-:-:S04]  /*0e10*/  FFMA.FTZ R0, R25, R0, RZ ;  /* 0x0000000019007223 */ /* 0x000fc800000100ff */
[----:B------:R-:W-:Y:S02]  /*0e20*/  FFMA.FTZ R23, R23, R0, R23 ;  /* 0x0000000017177223 */ /* 0x000fe40000010017 */
.L_x_20:
[----:B------:R-:W-:Y:S05]  /*0e30*/  BSYNC B0 ;  /* 0x0000000000007941 */ /* 0x000fea0003800000 */
.L_x_18:
[----:B------:R-:W-:Y:S01]  /*0e40*/  FMUL R25, R8, 0.5 ;  /* 0x3f00000008197820 */ /* 0x000fe20000400000 */
[----:B------:R-:W-:Y:S01]  /*0e50*/  FADD R26, R16, 1 ;  /* 0x3f800000101a7421 */ /* 0x000fe20000000000 */
[----:B------:R-:W-:Y:S01]  /*0e60*/  FMUL R12, R12, 0.5 ;  /* 0x3f0000000c0c7820 */ /* 0x000fe20000400000 */
[----:B------:R-:W-:Y:S01]  /*0e70*/  FADD R11, R11, 1 ;  /* 0x3f8000000b0b7421 */ /* 0x000fe20000000000 */
[----:B------:R-:W-:Y:S01]  /*0e80*/  FMUL R15, R15, 0.5 ;  /* 0x3f0000000f0f7820 */ /* 0x000fe20000400000 */
[----:B------:R-:W-:Y:S01]  /*0e90*/  FMUL R25, R25, R26 ;  /* 0x0000001a19197220 */ /* 0x000fe20000400000 */
[----:B------:R-:W-:Y:S01]  /*0ea0*/  FMUL R26, R9, 0.5 ;  /* 0x3f000000091a7820 */ /* 0x000fe20000400000 */
[----:B------:R-:W-:Y:S01]  /*0eb0*/  FMUL R9, R14, 0.5 ;  /* 0x3f0000000e097820 */ /* 0x000fe20000400000 */
[----:B------:R-:W-:Y:S01]  /*0ec0*/  FADD R14, R19, 1 ;  /* 0x3f800000130e7421 */ /* 0x000fe20000000000 */
[----:B------:R-:W-:Y:S01]  /*0ed0*/  FADD R19, R18, 1 ;  /* 0x3f80000012137421 */ /* 0x000fe20000000000 */
[----:B------:R-:W-:Y:S01]  /*0ee0*/  FADD R18, R21, 1 ;  /* 0x3f80000015127421 */ /* 0x000fe20000000000 */
[----:B------:R-:W-:Y:S01]  /*0ef0*/  FMUL R21, R12, R11 ;  /* 0x0000000b0c157220 */ /* 0x000fe20000400000 */
[----:B------:R-:W-:Y:S01]  /*0f00*/  FMUL R17, R17, 0.5 ;  /* 0x3f00000011117820 */ /* 0x000fe20000400000 */
[----:B------:R-:W-:Y:S01]  /*0f10*/  FADD R12, R23, 1 ;  /* 0x3f800000170c7421 */ /* 0x000fe20000000000 */
[----:B------:R-:W-:Y:S01]  /*0f20*/  FMUL R11, R15, R18 ;  /* 0x000000120f0b7220 */ /* 0x000fe20000400000 */
[----:B-----5:R-:W-:Y:S01]  /*0f30*/  PRMT R0, R4, 0x7632, R0 ;  /* 0x0000763204007816 */ /* 0x020fe20000000000 */
[----:B------:R-:W-:Y:S01]  /*0f40*/  FMUL R10, R10, 0.5 ;  /* 0x3f0000000a0a7820 */ /* 0x000fe20000400000 */
[----:B------:R-:W-:Y:S01]  /*0f50*/  SHF.L.U32 R24, R4, 0x10, RZ ;  /* 0x0000001004187819 */ /* 0x000fe200000006ff */
[----:B------:R-:W-:Y:S01]  /*0f60*/  FADD R15, R22, 1 ;  /* 0x3f800000160f7421 */ /* 0x000fe20000000000 */
[----:B------:R-:W-:Y:S01]  /*0f70*/  PRMT R4, R5, 0x7632, R4 ;  /* 0x0000763205047816 */ /* 0x000fe20000000004 */
[----:B------:R-:W-:Y:S01]  /*0f80*/  FMUL R13, R13, 0.5 ;  /* 0x3f0000000d0d7820 */ /* 0x000fe20000400000 */
[----:B------:R-:W-:Y:S01]  /*0f90*/  PRMT R8, R6, 0x7632, R8 ;  /* 0x0000763206087816 */ /* 0x000fe20000000008 */
[----:B------:R-:W-:Y:S01]  /*0fa0*/  FADD R20, R20, 1 ;  /* 0x3f80000014147421 */ /* 0x000fe20000000000 */
[----:B------:R-:W-:Y:S01]  /*0fb0*/  PRMT R16, R7, 0x7632, R16 ;  /* 0x0000763207107816 */ /* 0x000fe20000000010 */
[----:B------:R-:W-:Y:S01]  /*0fc0*/  FMUL R17, R17, R12 ;  /* 0x0000000c11117220 */ /* 0x000fe20000400000 */
[----:B------:R-:W-:Y:S01]  /*0fd0*/  FMUL R12, R10, R15 ;  /* 0x0000000f0a0c7220 */ /* 0x000fe20000400000 */
[----:B------:R-:W-:Y:S01]  /*0fe0*/  SHF.L.U32 R5, R5, 0x10, RZ ;  /* 0x0000001005057819 */ /* 0x000fe200000006ff */
        /* <DEDUP_REMOVED lines=13> */
[----:B------:R-:W-:Y:S01]  /*10c0*/  FMUL R6, R6, R13 ;  /* 0x0000000d06067220 */ /* 0x000fe20000400000 */
[----:B------:R-:W-:Y:S01]  /*10d0*/  FMUL R11, R10, R11 ;  /* 0x0000000b0a0b7220 */ /* 0x000fe20000400000 */
[----:B------:R-:W-:Y:S01]  /*10e0*/  FMUL R7, R7, R12 ;  /* 0x0000000c07077220 */ /* 0x000fe20000400000 */
[----:B------:R-:W-:Y:S01]  /*10f0*/  FMUL R16, R16, R17 ;  /* 0x0000001110107220 */ /* 0x000fe20000400000 */
[----:B------:R-:W-:-:S02]  /*1100*/  F2FP.BF16.PACK_AB R4, R0, R21 ;  /* 0x000000150004723e */ /* 0x000fc400000010ff */
[----:B------:R-:W-:Y:S02]  /*1110*/  F2FP.BF16.PACK_AB R5, R8, R5 ;  /* 0x000000050805723e */ /* 0x000fe400000010ff */
[----:B------:R-:W-:Y:S02]  /*1120*/  F2FP.BF16.PACK_AB R6, R11, R6 ;  /* 0x000000060b06723e */ /* 0x000fe400000010ff */
[----:B------:R-:W-:-:S05]  /*1130*/  F2FP.BF16.PACK_AB R7, R16, R7 ;  /* 0x000000071007723e */ /* 0x000fca00000010ff */
[----:B------:R-:W-:Y:S01]  /*1140*/  STG.E.128 [R2.64], R4 ;  /* 0x0000000402007986 */ /* 0x000fe2000c101d04 */
[----:B------:R-:W-:Y:S05]  /*1150*/  EXIT ;  /* 0x000000000000794d */ /* 0x000fea0003800000 */
.L_x_21:
[----:B------:R-:W-:-:S00]  /*1160*/  BRA `(.L_x_21) ;  /* 0xfffffff000007947 */ /* 0x000fc0000383ffff */
[----:B------:R-:W-:-:S00]  /*1170*/  NOP ;  /* 0x0000000000007918 */ /* 0x000fc00000000000 */
        /* <DEDUP_REMOVED lines=8> */
.L_x_22:


//--------------------- .nv.global.init           --------------------------
	.section	.nv.global.init,"aw",@progbits
.nv.global.init:
	.type		_$_str,@object
	.size		_$_str,(.L_0 - _$_str)
_$_str:
        /*0000*/ 	.byte	0x5f, 0x5f, 0x43, 0x55, 0x44, 0x41, 0x5f, 0x46, 0x54, 0x5a, 0x00
.L_0:
